//
// Generated by NVIDIA NVVM Compiler
//
// Compiler Build ID: CL-36424714
// Cuda compilation tools, release 13.0, V13.0.88
// Based on NVVM 20.0.0
//

.version 9.0
.target sm_100
.address_size 64

	// .globl	_Z11relu_kernelPKfPfi

.visible .entry _Z11relu_kernelPKfPfi(
	.param .u64 .ptr .align 1 _Z11relu_kernelPKfPfi_param_0,
	.param .u64 .ptr .align 1 _Z11relu_kernelPKfPfi_param_1,
	.param .u32 _Z11relu_kernelPKfPfi_param_2
)
{


	ret;

}


// ===== COMPILED SASS (sm_100) =====

	.target	sm_100

	.elftype	@"ET_EXEC"


//--------------------- .note.nv.tkinfo           --------------------------
	.section	.note.nv.tkinfo,"",@"SHT_NOTE"
	.sectionflags	@"SHF_NOTE_NV_TKINFO"
	.tkinfo
        /*0018*/ 	.word	0x00000002
        /*0030*/ 	.string	""
        /*0030*/ 	.string	"ptxas"
        /*0030*/ 	.string	"Cuda compilation tools, release 13.0, V13.0.88"
        /*0030*/ 	.string	"Build cuda_13.0.r13.0/compiler.36424714_0"
        /*0030*/ 	.string	"-arch sm_100 -m 64 "



//--------------------- .note.nv.cuinfo           --------------------------
	.section	.note.nv.cuinfo,"",@"SHT_NOTE"
	.sectionflags	@"SHF_NOTE_NV_CUINFO"
        /*0018*/ 	.short	0x0002
        /*001a*/ 	.short	0x0064
        /*001c*/ 	.short	0x0082
	.zero		2


//--------------------- .nv.info                  --------------------------
	.section	.nv.info,"",@"SHT_CUDA_INFO"
	.align	4


	//----- nvinfo : EIATTR_REGCOUNT
	.align		4
        /*0000*/ 	.byte	0x04, 0x2f
        /*0002*/ 	.short	(.L_1 - .L_0)
	.align		4
.L_0:
        /*0004*/ 	.word	index@(_Z11relu_kernelPKfPfi)
        /*0008*/ 	.word	0x00000004


	//----- nvinfo : EIATTR_FRAME_SIZE
	.align		4
.L_1:
        /*000c*/ 	.byte	0x04, 0x11
        /*000e*/ 	.short	(.L_3 - .L_2)
	.align		4
.L_2:
        /*0010*/ 	.word	index@(_Z11relu_kernelPKfPfi)
        /*0014*/ 	.word	0x00000000


	//----- nvinfo : EIATTR_MIN_STACK_SIZE
	.align		4
.L_3:
        /*0018*/ 	.byte	0x04, 0x12
        /*001a*/ 	.short	(.L_5 - .L_4)
	.align		4
.L_4:
        /*001c*/ 	.word	index@(_Z11relu_kernelPKfPfi)
        /*0020*/ 	.word	0x00000000
.L_5:


//--------------------- .nv.compat                --------------------------
	.section	.nv.compat,"",@"SHT_CUDA_COMPAT_INFO"
	.align	4
        /*0000*/ 	.byte	0x02, 0x09, 0x00, 0x00, 0x02, 0x02, 0x01, 0x00, 0x02, 0x05, 0x05, 0x00, 0x03, 0x07, 0x01, 0x01
        /*0010*/ 	.byte	0x02, 0x03, 0x00, 0x00, 0x02, 0x06, 0x01, 0x00, 0x04, 0x0b, 0x08, 0x00, 0x09, 0x00, 0x00, 0x00
        /*0020*/ 	.byte	0x00, 0x00, 0x00, 0x00


//--------------------- .nv.info._Z11relu_kernelPKfPfi --------------------------
	.section	.nv.info._Z11relu_kernelPKfPfi,"",@"SHT_CUDA_INFO"
	.sectionflags	@""
	.align	4


	//----- nvinfo : EIATTR_CUDA_API_VERSION
	.align		4
        /*0000*/ 	.byte	0x04, 0x37
        /*0002*/ 	.short	(.L_7 - .L_6)
.L_6:
        /*0004*/ 	.word	0x00000082


	//----- nvinfo : EIATTR_KPARAM_INFO
	.align		4
.L_7:
        /*0008*/ 	.byte	0x04, 0x17
        /*000a*/ 	.short	(.L_9 - .L_8)
.L_8:
        /*000c*/ 	.word	0x00000000
        /*0010*/ 	.short	0x0002
        /*0012*/ 	.short	0x0010
        /*0014*/ 	.byte	0x00, 0xf0, 0x11, 0x00


	//----- nvinfo : EIATTR_KPARAM_INFO
	.align		4
.L_9:
        /*0018*/ 	.byte	0x04, 0x17
        /*001a*/ 	.short	(.L_11 - .L_10)
.L_10:
        /*001c*/ 	.word	0x00000000
        /*0020*/ 	.short	0x0001
        /*0022*/ 	.short	0x0008
        /*0024*/ 	.byte	0x00, 0xf5, 0x21, 0x00


	//----- nvinfo : EIATTR_KPARAM_INFO
	.align		4
.L_11:
        /*0028*/ 	.byte	0x04, 0x17
        /*002a*/ 	.short	(.L_13 - .L_12)
.L_12:
        /*002c*/ 	.word	0x00000000
        /*0030*/ 	.short	0x0000
        /*0032*/ 	.short	0x0000
        /*0034*/ 	.byte	0x00, 0xf5, 0x21, 0x00


	//----- nvinfo : EIATTR_SPARSE_MMA_MASK
	.align		4
.L_13:
        /*0038*/ 	.byte	0x03, 0x50
        /*003a*/ 	.short	0x0000


	//----- nvinfo : EIATTR_MAXREG_COUNT
	.align		4
        /*003c*/ 	.byte	0x03, 0x1b
        /*003e*/ 	.short	0x00ff


	//----- nvinfo : EIATTR_MERCURY_ISA_VERSION
	.align		4
        /*0040*/ 	.byte	0x03, 0x5f
        /*0042*/ 	.short	0x0101


	//----- nvinfo : EIATTR_VRC_CTA_INIT_COUNT
	.align		4
        /*0044*/ 	.byte	0x02, 0x4a
	.zero		1
	.zero		1


	//----- nvinfo : EIATTR_EXIT_INSTR_OFFSETS
	.align		4
        /*0048*/ 	.byte	0x04, 0x1c
        /*004a*/ 	.short	(.L_15 - .L_14)


	//   ....[0]....
.L_14:
        /*004c*/ 	.word	0x00000010


	//----- nvinfo : EIATTR_CBANK_PARAM_SIZE
	.align		4
.L_15:
        /*0050*/ 	.byte	0x03, 0x19
        /*0052*/ 	.short	0x0014


	//----- nvinfo : EIATTR_PARAM_CBANK
	.align		4
        /*0054*/ 	.byte	0x04, 0x0a
        /*0056*/ 	.short	(.L_17 - .L_16)
	.align		4
.L_16:
        /*0058*/ 	.word	index@(.nv.constant0._Z11relu_kernelPKfPfi)
        /*005c*/ 	.short	0x0380
        /*005e*/ 	.short	0x0014


	//----- nvinfo : EIATTR_SW_WAR
	.align		4
.L_17:
        /*0060*/ 	.byte	0x04, 0x36
        /*0062*/ 	.short	(.L_19 - .L_18)
.L_18:
        /*0064*/ 	.word	0x00000008
.L_19:


//--------------------- .nv.callgraph             --------------------------
	.section	.nv.callgraph,"",@"SHT_CUDA_CALLGRAPH"
	.align	4
	.sectionentsize	8
	.align		4
        /*0000*/ 	.word	0x00000000
	.align		4
        /*0004*/ 	.word	0xffffffff
	.align		4
        /*0008*/ 	.word	0x00000000
	.align		4
        /*000c*/ 	.word	0xfffffffe
	.align		4
        /*0010*/ 	.word	0x00000000
	.align		4
        /*0014*/ 	.word	0xfffffffd
	.align		4
        /*0018*/ 	.word	0x00000000
	.align		4
        /*001c*/ 	.word	0xfffffffc


//--------------------- .text._Z11relu_kernelPKfPfi --------------------------
	.section	.text._Z11relu_kernelPKfPfi,"ax",@progbits
	.align	128
        .global         _Z11relu_kernelPKfPfi
        .type           _Z11relu_kernelPKfPfi,@function
        .size           _Z11relu_kernelPKfPfi,(.L_x_1 - _Z11relu_kernelPKfPfi)
        .other          _Z11relu_kernelPKfPfi,@"STO_CUDA_ENTRY STV_DEFAULT"
_Z11relu_kernelPKfPfi:
.text._Z11relu_kernelPKfPfi:
[----:B------:R-:W-:Y:S01]  /*0000*/  LDC R1, c[0x0][0x37c] ;  /* 0x0000df00ff017b82 */ /* 0x000fe20000000800 */
[----:B------:R-:W-:Y:S05]  /*0010*/  EXIT ;  /* 0x000000000000794d */ /* 0x000fea0003800000 */
.L_x_0:
[----:B------:R-:W-:-:S00]  /*0020*/  BRA `(.L_x_0) ;  /* 0xfffffffc00fc7947 */ /* 0x000fc0000383ffff */
[----:B------:R-:W-:-:S00]  /*0030*/  NOP ;  /* 0x0000000000007918 */ /* 0x000fc00000000000 */
        /* <DEDUP_REMOVED lines=12> */
.L_x_1:


//--------------------- .nv.shared.reserved.0     --------------------------
	.section	.nv.shared.reserved.0,"aw",@nobits
	.weak		__nv_reservedSMEM_offset_0_alias
	.size		__nv_reservedSMEM_offset_0_alias, 0, 64
	.other		__nv_reservedSMEM_offset_0_alias,@"STO_CUDA_RESERVED_SHARED STV_DEFAULT"
__nv_reservedSMEM_offset_0_alias:
	.zero		0
	.zero		64


//--------------------- .nv.constant0._Z11relu_kernelPKfPfi --------------------------
	.section	.nv.constant0._Z11relu_kernelPKfPfi,"a",@progbits
	.sectionflags	@""
	.align	4
.nv.constant0._Z11relu_kernelPKfPfi:
	.zero		916


//--------------------- SYMBOLS --------------------------

	.type		.nv.reservedSmem.offset0,@object
	.size		.nv.reservedSmem.offset0,0x4
